//
// Generated by NVIDIA NVVM Compiler
//
// Compiler Build ID: CL-36424714
// Cuda compilation tools, release 13.0, V13.0.88
// Based on NVVM 20.0.0
//

.version 9.0
.target sm_100
.address_size 64

	// .globl	_Z9isingOncePiS_Pfi

.visible .entry _Z9isingOncePiS_Pfi(
	.param .u64 .ptr .align 1 _Z9isingOncePiS_Pfi_param_0,
	.param .u64 .ptr .align 1 _Z9isingOncePiS_Pfi_param_1,
	.param .u64 .ptr .align 1 _Z9isingOncePiS_Pfi_param_2,
	.param .u32 _Z9isingOncePiS_Pfi_param_3
)
{
	.reg .pred 	%p<10>;
	.reg .b32 	%r<129>;
	.reg .b32 	%f<77>;
	.reg .b64 	%rd<61>;
	.reg .b64 	%fd<2>;

	ld.param.u64 	%rd6, [_Z9isingOncePiS_Pfi_param_0];
	ld.param.u64 	%rd4, [_Z9isingOncePiS_Pfi_param_1];
	ld.param.u64 	%rd5, [_Z9isingOncePiS_Pfi_param_2];
	ld.param.u32 	%r35, [_Z9isingOncePiS_Pfi_param_3];
	cvta.to.global.u64 	%rd1, %rd6;
	mov.u32 	%r36, %ctaid.y;
	mov.u32 	%r1, %ntid.y;
	mov.u32 	%r37, %tid.y;
	mad.lo.s32 	%r2, %r36, %r1, %r37;
	mov.u32 	%r38, %ctaid.x;
	mov.u32 	%r3, %ntid.x;
	mov.u32 	%r39, %tid.x;
	mad.lo.s32 	%r40, %r38, %r3, %r39;
	div.u32 	%r4, %r35, %r3;
	mul.lo.s32 	%r123, %r4, %r40;
	div.u32 	%r6, %r35, %r1;
	mul.lo.s32 	%r7, %r6, %r2;
	add.s32 	%r41, %r3, -1;
	setp.ne.s32 	%p1, %r40, %r41;
	@%p1 bra 	$L__BB0_2;
	add.s32 	%r42, %r123, %r4;
	rem.u32 	%r43, %r35, %r3;
	add.s32 	%r121, %r43, %r42;
	bra.uni 	$L__BB0_3;
$L__BB0_2:
	add.s32 	%r121, %r123, %r4;
$L__BB0_3:
	add.s32 	%r44, %r1, -1;
	setp.ne.s32 	%p2, %r2, %r44;
	@%p2 bra 	$L__BB0_5;
	add.s32 	%r45, %r7, %r6;
	rem.u32 	%r46, %r35, %r1;
	add.s32 	%r122, %r46, %r45;
	bra.uni 	$L__BB0_6;
$L__BB0_5:
	add.s32 	%r122, %r7, %r6;
$L__BB0_6:
	setp.ge.s32 	%p3, %r123, %r121;
	@%p3 bra 	$L__BB0_17;
	cvta.to.global.u64 	%rd2, %rd5;
	add.s32 	%r14, %r35, -2;
	add.s32 	%r47, %r35, %r7;
	add.s32 	%r15, %r47, 2;
	cvta.to.global.u64 	%rd3, %rd4;
$L__BB0_8:
	setp.ge.s32 	%p4, %r7, %r122;
	@%p4 bra 	$L__BB0_16;
	sub.s32 	%r126, %r7, %r122;
	add.s32 	%r125, %r7, 2;
	add.s32 	%r19, %r14, %r123;
	add.s32 	%r20, %r19, 1;
	add.s32 	%r21, %r35, %r123;
	mad.lo.s32 	%r124, %r123, %r35, %r7;
	rem.s32 	%r71, %r20, %r35;
	mul.lo.s32 	%r72, %r71, %r35;
	rem.s32 	%r83, %r21, %r35;
	mul.lo.s32 	%r84, %r83, %r35;
	mov.u32 	%r127, %r15;
$L__BB0_10:
	add.s32 	%r48, %r125, -2;
	max.s32 	%r49, %r123, %r48;
	setp.ge.s32 	%p5, %r49, %r35;
	@%p5 bra 	$L__BB0_15;
	add.s32 	%r50, %r127, -4;
	rem.s32 	%r51, %r19, %r35;
	mul.lo.s32 	%r52, %r51, %r35;
	ld.global.f32 	%f2, [%rd2];
	rem.s32 	%r53, %r127, %r35;
	add.s32 	%r54, %r52, %r53;
	mul.wide.s32 	%rd7, %r54, 4;
	add.s64 	%rd8, %rd1, %rd7;
	ld.global.u32 	%r55, [%rd8];
	cvt.rn.f32.s32 	%f3, %r55;
	fma.rn.f32 	%f4, %f2, %f3, 0f00000000;
	ld.global.f32 	%f5, [%rd2+4];
	add.s32 	%r56, %r127, -1;
	rem.s32 	%r57, %r56, %r35;
	add.s32 	%r58, %r52, %r57;
	mul.wide.s32 	%rd9, %r58, 4;
	add.s64 	%rd10, %rd1, %rd9;
	ld.global.u32 	%r59, [%rd10];
	cvt.rn.f32.s32 	%f6, %r59;
	fma.rn.f32 	%f7, %f5, %f6, %f4;
	ld.global.f32 	%f8, [%rd2+8];
	add.s32 	%r60, %r127, -2;
	rem.s32 	%r61, %r60, %r35;
	add.s32 	%r62, %r52, %r61;
	mul.wide.s32 	%rd11, %r62, 4;
	add.s64 	%rd12, %rd1, %rd11;
	ld.global.u32 	%r63, [%rd12];
	cvt.rn.f32.s32 	%f9, %r63;
	fma.rn.f32 	%f10, %f8, %f9, %f7;
	ld.global.f32 	%f11, [%rd2+12];
	add.s32 	%r64, %r127, -3;
	rem.s32 	%r65, %r64, %r35;
	add.s32 	%r66, %r52, %r65;
	mul.wide.s32 	%rd13, %r66, 4;
	add.s64 	%rd14, %rd1, %rd13;
	ld.global.u32 	%r67, [%rd14];
	cvt.rn.f32.s32 	%f12, %r67;
	fma.rn.f32 	%f13, %f11, %f12, %f10;
	ld.global.f32 	%f14, [%rd2+16];
	rem.s32 	%r68, %r50, %r35;
	add.s32 	%r69, %r52, %r68;
	mul.wide.s32 	%rd15, %r69, 4;
	add.s64 	%rd16, %rd1, %rd15;
	ld.global.u32 	%r70, [%rd16];
	cvt.rn.f32.s32 	%f15, %r70;
	fma.rn.f32 	%f16, %f14, %f15, %f13;
	ld.global.f32 	%f17, [%rd2+20];
	add.s32 	%r73, %r72, %r53;
	mul.wide.s32 	%rd17, %r73, 4;
	add.s64 	%rd18, %rd1, %rd17;
	ld.global.u32 	%r74, [%rd18];
	cvt.rn.f32.s32 	%f18, %r74;
	fma.rn.f32 	%f19, %f17, %f18, %f16;
	ld.global.f32 	%f20, [%rd2+24];
	add.s32 	%r75, %r72, %r57;
	mul.wide.s32 	%rd19, %r75, 4;
	add.s64 	%rd20, %rd1, %rd19;
	ld.global.u32 	%r76, [%rd20];
	cvt.rn.f32.s32 	%f21, %r76;
	fma.rn.f32 	%f22, %f20, %f21, %f19;
	ld.global.f32 	%f23, [%rd2+28];
	add.s32 	%r77, %r72, %r61;
	mul.wide.s32 	%rd21, %r77, 4;
	add.s64 	%rd22, %rd1, %rd21;
	ld.global.u32 	%r78, [%rd22];
	cvt.rn.f32.s32 	%f24, %r78;
	fma.rn.f32 	%f25, %f23, %f24, %f22;
	ld.global.f32 	%f26, [%rd2+32];
	add.s32 	%r79, %r72, %r65;
	mul.wide.s32 	%rd23, %r79, 4;
	add.s64 	%rd24, %rd1, %rd23;
	ld.global.u32 	%r80, [%rd24];
	cvt.rn.f32.s32 	%f27, %r80;
	fma.rn.f32 	%f28, %f26, %f27, %f25;
	ld.global.f32 	%f29, [%rd2+36];
	add.s32 	%r81, %r72, %r68;
	mul.wide.s32 	%rd25, %r81, 4;
	add.s64 	%rd26, %rd1, %rd25;
	ld.global.u32 	%r82, [%rd26];
	cvt.rn.f32.s32 	%f30, %r82;
	fma.rn.f32 	%f31, %f29, %f30, %f28;
	ld.global.f32 	%f32, [%rd2+40];
	add.s32 	%r85, %r84, %r53;
	mul.wide.s32 	%rd27, %r85, 4;
	add.s64 	%rd28, %rd1, %rd27;
	ld.global.u32 	%r86, [%rd28];
	cvt.rn.f32.s32 	%f33, %r86;
	fma.rn.f32 	%f34, %f32, %f33, %f31;
	ld.global.f32 	%f35, [%rd2+44];
	add.s32 	%r87, %r84, %r57;
	mul.wide.s32 	%rd29, %r87, 4;
	add.s64 	%rd30, %rd1, %rd29;
	ld.global.u32 	%r88, [%rd30];
	cvt.rn.f32.s32 	%f36, %r88;
	fma.rn.f32 	%f37, %f35, %f36, %f34;
	ld.global.f32 	%f38, [%rd2+48];
	add.s32 	%r89, %r84, %r61;
	mul.wide.s32 	%rd31, %r89, 4;
	add.s64 	%rd32, %rd1, %rd31;
	ld.global.u32 	%r90, [%rd32];
	cvt.rn.f32.s32 	%f39, %r90;
	fma.rn.f32 	%f40, %f38, %f39, %f37;
	ld.global.f32 	%f41, [%rd2+52];
	add.s32 	%r91, %r84, %r65;
	mul.wide.s32 	%rd33, %r91, 4;
	add.s64 	%rd34, %rd1, %rd33;
	ld.global.u32 	%r92, [%rd34];
	cvt.rn.f32.s32 	%f42, %r92;
	fma.rn.f32 	%f43, %f41, %f42, %f40;
	ld.global.f32 	%f44, [%rd2+56];
	add.s32 	%r93, %r84, %r68;
	mul.wide.s32 	%rd35, %r93, 4;
	add.s64 	%rd36, %rd1, %rd35;
	ld.global.u32 	%r94, [%rd36];
	cvt.rn.f32.s32 	%f45, %r94;
	fma.rn.f32 	%f46, %f44, %f45, %f43;
	add.s32 	%r95, %r19, 3;
	rem.s32 	%r96, %r95, %r35;
	mul.lo.s32 	%r97, %r96, %r35;
	ld.global.f32 	%f47, [%rd2+60];
	add.s32 	%r98, %r97, %r53;
	mul.wide.s32 	%rd37, %r98, 4;
	add.s64 	%rd38, %rd1, %rd37;
	ld.global.u32 	%r99, [%rd38];
	cvt.rn.f32.s32 	%f48, %r99;
	fma.rn.f32 	%f49, %f47, %f48, %f46;
	ld.global.f32 	%f50, [%rd2+64];
	add.s32 	%r100, %r97, %r57;
	mul.wide.s32 	%rd39, %r100, 4;
	add.s64 	%rd40, %rd1, %rd39;
	ld.global.u32 	%r101, [%rd40];
	cvt.rn.f32.s32 	%f51, %r101;
	fma.rn.f32 	%f52, %f50, %f51, %f49;
	ld.global.f32 	%f53, [%rd2+68];
	add.s32 	%r102, %r97, %r61;
	mul.wide.s32 	%rd41, %r102, 4;
	add.s64 	%rd42, %rd1, %rd41;
	ld.global.u32 	%r103, [%rd42];
	cvt.rn.f32.s32 	%f54, %r103;
	fma.rn.f32 	%f55, %f53, %f54, %f52;
	ld.global.f32 	%f56, [%rd2+72];
	add.s32 	%r104, %r97, %r65;
	mul.wide.s32 	%rd43, %r104, 4;
	add.s64 	%rd44, %rd1, %rd43;
	ld.global.u32 	%r105, [%rd44];
	cvt.rn.f32.s32 	%f57, %r105;
	fma.rn.f32 	%f58, %f56, %f57, %f55;
	ld.global.f32 	%f59, [%rd2+76];
	add.s32 	%r106, %r97, %r68;
	mul.wide.s32 	%rd45, %r106, 4;
	add.s64 	%rd46, %rd1, %rd45;
	ld.global.u32 	%r107, [%rd46];
	cvt.rn.f32.s32 	%f60, %r107;
	fma.rn.f32 	%f61, %f59, %f60, %f58;
	add.s32 	%r108, %r19, 4;
	rem.s32 	%r109, %r108, %r35;
	mul.lo.s32 	%r110, %r109, %r35;
	ld.global.f32 	%f62, [%rd2+80];
	add.s32 	%r111, %r110, %r53;
	mul.wide.s32 	%rd47, %r111, 4;
	add.s64 	%rd48, %rd1, %rd47;
	ld.global.u32 	%r112, [%rd48];
	cvt.rn.f32.s32 	%f63, %r112;
	fma.rn.f32 	%f64, %f62, %f63, %f61;
	ld.global.f32 	%f65, [%rd2+84];
	add.s32 	%r113, %r110, %r57;
	mul.wide.s32 	%rd49, %r113, 4;
	add.s64 	%rd50, %rd1, %rd49;
	ld.global.u32 	%r114, [%rd50];
	cvt.rn.f32.s32 	%f66, %r114;
	fma.rn.f32 	%f67, %f65, %f66, %f64;
	ld.global.f32 	%f68, [%rd2+88];
	add.s32 	%r115, %r110, %r61;
	mul.wide.s32 	%rd51, %r115, 4;
	add.s64 	%rd52, %rd1, %rd51;
	ld.global.u32 	%r116, [%rd52];
	cvt.rn.f32.s32 	%f69, %r116;
	fma.rn.f32 	%f70, %f68, %f69, %f67;
	ld.global.f32 	%f71, [%rd2+92];
	add.s32 	%r117, %r110, %r65;
	mul.wide.s32 	%rd53, %r117, 4;
	add.s64 	%rd54, %rd1, %rd53;
	ld.global.u32 	%r118, [%rd54];
	cvt.rn.f32.s32 	%f72, %r118;
	fma.rn.f32 	%f73, %f71, %f72, %f70;
	ld.global.f32 	%f74, [%rd2+96];
	add.s32 	%r119, %r110, %r68;
	mul.wide.s32 	%rd55, %r119, 4;
	add.s64 	%rd56, %rd1, %rd55;
	ld.global.u32 	%r120, [%rd56];
	cvt.rn.f32.s32 	%f75, %r120;
	fma.rn.f32 	%f1, %f74, %f75, %f73;
	abs.f32 	%f76, %f1;
	cvt.f64.f32 	%fd1, %f76;
	setp.geu.f64 	%p6, %fd1, 0d3E7AD7F29ABCAF48;
	@%p6 bra 	$L__BB0_13;
	mul.wide.s32 	%rd57, %r124, 4;
	add.s64 	%rd58, %rd1, %rd57;
	ld.global.u32 	%r128, [%rd58];
	bra.uni 	$L__BB0_14;
$L__BB0_13:
	setp.gt.f32 	%p7, %f1, 0f00000000;
	selp.b32 	%r128, 1, -1, %p7;
$L__BB0_14:
	mul.wide.s32 	%rd59, %r124, 4;
	add.s64 	%rd60, %rd3, %rd59;
	st.global.u32 	[%rd60], %r128;
$L__BB0_15:
	add.s32 	%r127, %r127, 1;
	add.s32 	%r126, %r126, 1;
	setp.ne.s32 	%p8, %r126, 0;
	add.s32 	%r125, %r125, 1;
	add.s32 	%r124, %r124, 1;
	@%p8 bra 	$L__BB0_10;
$L__BB0_16:
	add.s32 	%r123, %r123, 1;
	setp.ne.s32 	%p9, %r123, %r121;
	@%p9 bra 	$L__BB0_8;
$L__BB0_17:
	ret;

}


// ===== COMPILED SASS (sm_100) =====

	.target	sm_100

	.elftype	@"ET_EXEC"


//--------------------- .note.nv.tkinfo           --------------------------
	.section	.note.nv.tkinfo,"",@"SHT_NOTE"
	.sectionflags	@"SHF_NOTE_NV_TKINFO"
	.tkinfo
        /*0018*/ 	.word	0x00000002
        /*0030*/ 	.string	""
        /*0030*/ 	.string	"ptxas"
        /*0030*/ 	.string	"Cuda compilation tools, release 13.0, V13.0.88"
        /*0030*/ 	.string	"Build cuda_13.0.r13.0/compiler.36424714_0"
        /*0030*/ 	.string	"-arch sm_100 -m 64 "



//--------------------- .note.nv.cuinfo           --------------------------
	.section	.note.nv.cuinfo,"",@"SHT_NOTE"
	.sectionflags	@"SHF_NOTE_NV_CUINFO"
        /*0018*/ 	.short	0x0002
        /*001a*/ 	.short	0x0064
        /*001c*/ 	.short	0x0082
	.zero		2


//--------------------- .nv.info                  --------------------------
	.section	.nv.info,"",@"SHT_CUDA_INFO"
	.align	4


	//----- nvinfo : EIATTR_REGCOUNT
	.align		4
        /*0000*/ 	.byte	0x04, 0x2f
        /*0002*/ 	.short	(.L_1 - .L_0)
	.align		4
.L_0:
        /*0004*/ 	.word	index@(_Z9isingOncePiS_Pfi)
        /*0008*/ 	.word	0x00000020


	//----- nvinfo : EIATTR_FRAME_SIZE
	.align		4
.L_1:
        /*000c*/ 	.byte	0x04, 0x11
        /*000e*/ 	.short	(.L_3 - .L_2)
	.align		4
.L_2:
        /*0010*/ 	.word	index@(_Z9isingOncePiS_Pfi)
        /*0014*/ 	.word	0x00000000


	//----- nvinfo : EIATTR_MIN_STACK_SIZE
	.align		4
.L_3:
        /*0018*/ 	.byte	0x04, 0x12
        /*001a*/ 	.short	(.L_5 - .L_4)
	.align		4
.L_4:
        /*001c*/ 	.word	index@(_Z9isingOncePiS_Pfi)
        /*0020*/ 	.word	0x00000000
.L_5:


//--------------------- .nv.compat                --------------------------
	.section	.nv.compat,"",@"SHT_CUDA_COMPAT_INFO"
	.align	4
        /*0000*/ 	.byte	0x02, 0x09, 0x00, 0x00, 0x02, 0x02, 0x01, 0x00, 0x02, 0x05, 0x05, 0x00, 0x03, 0x07, 0x01, 0x01
        /*0010*/ 	.byte	0x02, 0x03, 0x00, 0x00, 0x02, 0x06, 0x01, 0x00, 0x04, 0x0b, 0x08, 0x00, 0x01, 0x00, 0x00, 0x00
        /*0020*/ 	.byte	0x00, 0x00, 0x00, 0x00


//--------------------- .nv.info._Z9isingOncePiS_Pfi --------------------------
	.section	.nv.info._Z9isingOncePiS_Pfi,"",@"SHT_CUDA_INFO"
	.sectionflags	@""
	.align	4


	//----- nvinfo : EIATTR_CUDA_API_VERSION
	.align		4
        /*0000*/ 	.byte	0x04, 0x37
        /*0002*/ 	.short	(.L_7 - .L_6)
.L_6:
        /*0004*/ 	.word	0x00000082


	//----- nvinfo : EIATTR_KPARAM_INFO
	.align		4
.L_7:
        /*0008*/ 	.byte	0x04, 0x17
        /*000a*/ 	.short	(.L_9 - .L_8)
.L_8:
        /*000c*/ 	.word	0x00000000
        /*0010*/ 	.short	0x0003
        /*0012*/ 	.short	0x0018
        /*0014*/ 	.byte	0x00, 0xf0, 0x11, 0x00


	//----- nvinfo : EIATTR_KPARAM_INFO
	.align		4
.L_9:
        /*0018*/ 	.byte	0x04, 0x17
        /*001a*/ 	.short	(.L_11 - .L_10)
.L_10:
        /*001c*/ 	.word	0x00000000
        /*0020*/ 	.short	0x0002
        /*0022*/ 	.short	0x0010
        /*0024*/ 	.byte	0x00, 0xf5, 0x21, 0x00


	//----- nvinfo : EIATTR_KPARAM_INFO
	.align		4
.L_11:
        /*0028*/ 	.byte	0x04, 0x17
        /*002a*/ 	.short	(.L_13 - .L_12)
.L_12:
        /*002c*/ 	.word	0x00000000
        /*0030*/ 	.short	0x0001
        /*0032*/ 	.short	0x0008
        /*0034*/ 	.byte	0x00, 0xf5, 0x21, 0x00


	//----- nvinfo : EIATTR_KPARAM_INFO
	.align		4
.L_13:
        /*0038*/ 	.byte	0x04, 0x17
        /*003a*/ 	.short	(.L_15 - .L_14)
.L_14:
        /*003c*/ 	.word	0x00000000
        /*0040*/ 	.short	0x0000
        /*0042*/ 	.short	0x0000
        /*0044*/ 	.byte	0x00, 0xf5, 0x21, 0x00


	//----- nvinfo : EIATTR_SPARSE_MMA_MASK
	.align		4
.L_15:
        /*0048*/ 	.byte	0x03, 0x50
        /*004a*/ 	.short	0x0000


	//----- nvinfo : EIATTR_MAXREG_COUNT
	.align		4
        /*004c*/ 	.byte	0x03, 0x1b
        /*004e*/ 	.short	0x00ff


	//----- nvinfo : EIATTR_MERCURY_ISA_VERSION
	.align		4
        /*0050*/ 	.byte	0x03, 0x5f
        /*0052*/ 	.short	0x0101


	//----- nvinfo : EIATTR_VRC_CTA_INIT_COUNT
	.align		4
        /*0054*/ 	.byte	0x02, 0x4a
	.zero		1
	.zero		1


	//----- nvinfo : EIATTR_EXIT_INSTR_OFFSETS
	.align		4
        /*0058*/ 	.byte	0x04, 0x1c
        /*005a*/ 	.short	(.L_17 - .L_16)


	//   ....[0]....
.L_16:
        /*005c*/ 	.word	0x000003d0


	//   ....[1]....
        /*0060*/ 	.word	0x00001970


	//----- nvinfo : EIATTR_CRS_STACK_SIZE
	.align		4
.L_17:
        /*0064*/ 	.byte	0x04, 0x1e
        /*0066*/ 	.short	(.L_19 - .L_18)
.L_18:
        /*0068*/ 	.word	0x00000000


	//----- nvinfo : EIATTR_CBANK_PARAM_SIZE
	.align		4
.L_19:
        /*006c*/ 	.byte	0x03, 0x19
        /*006e*/ 	.short	0x001c


	//----- nvinfo : EIATTR_PARAM_CBANK
	.align		4
        /*0070*/ 	.byte	0x04, 0x0a
        /*0072*/ 	.short	(.L_21 - .L_20)
	.align		4
.L_20:
        /*0074*/ 	.word	index@(.nv.constant0._Z9isingOncePiS_Pfi)
        /*0078*/ 	.short	0x0380
        /*007a*/ 	.short	0x001c


	//----- nvinfo : EIATTR_SW_WAR
	.align		4
.L_21:
        /*007c*/ 	.byte	0x04, 0x36
        /*007e*/ 	.short	(.L_23 - .L_22)
.L_22:
        /*0080*/ 	.word	0x00000008
.L_23:


//--------------------- .nv.callgraph             --------------------------
	.section	.nv.callgraph,"",@"SHT_CUDA_CALLGRAPH"
	.align	4
	.sectionentsize	8
	.align		4
        /*0000*/ 	.word	0x00000000
	.align		4
        /*0004*/ 	.word	0xffffffff
	.align		4
        /*0008*/ 	.word	0x00000000
	.align		4
        /*000c*/ 	.word	0xfffffffe
	.align		4
        /*0010*/ 	.word	0x00000000
	.align		4
        /*0014*/ 	.word	0xfffffffd
	.align		4
        /*0018*/ 	.word	0x00000000
	.align		4
        /*001c*/ 	.word	0xfffffffc


//--------------------- .text._Z9isingOncePiS_Pfi --------------------------
	.section	.text._Z9isingOncePiS_Pfi,"ax",@progbits
	.align	128
        .global         _Z9isingOncePiS_Pfi
        .type           _Z9isingOncePiS_Pfi,@function
        .size           _Z9isingOncePiS_Pfi,(.L_x_10 - _Z9isingOncePiS_Pfi)
        .other          _Z9isingOncePiS_Pfi,@"STO_CUDA_ENTRY STV_DEFAULT"
_Z9isingOncePiS_Pfi:
.text._Z9isingOncePiS_Pfi:
[----:B------:R-:W-:Y:S08]  /*0000*/  LDC R1, c[0x0][0x37c] ;  /* 0x0000df00ff017b82 */ /* 0x000ff00000000800 */
[----:B------:R-:W0:Y:S01]  /*0010*/  LDC R2, c[0x0][0x364] ;  /* 0x0000d900ff027b82 */ /* 0x000e220000000800 */
[----:B------:R-:W1:Y:S01]  /*0020*/  LDCU UR6, c[0x0][0x398] ;  /* 0x00007300ff0677ac */ /* 0x000e620008000800 */
[----:B------:R-:W2:Y:S06]  /*0030*/  S2R R13, SR_TID.Y ;  /* 0x00000000000d7919 */ /* 0x000eac0000002200 */
[----:B------:R-:W3:Y:S08]  /*0040*/  LDC R0, c[0x0][0x360] ;  /* 0x0000d800ff007b82 */ /* 0x000ef00000000800 */
[----:B------:R-:W4:Y:S01]  /*0050*/  S2UR UR5, SR_CTAID.X ;  /* 0x00000000000579c3 */ /* 0x000f220000002500 */
[----:B0-----:R-:W0:Y:S07]  /*0060*/  I2F.U32.RP R8, R2 ;  /* 0x0000000200087306 */ /* 0x001e2e0000209000 */
[----:B------:R-:W2:Y:S01]  /*0070*/  S2UR UR4, SR_CTAID.Y ;  /* 0x00000000000479c3 */ /* 0x000ea20000002600 */
[----:B---3--:R-:W3:Y:S08]  /*0080*/  I2F.U32.RP R3, R0 ;  /* 0x0000000000037306 */ /* 0x008ef00000209000 */
[----:B0-----:R-:W0:Y:S08]  /*0090*/  MUFU.RCP R8, R8 ;  /* 0x0000000800087308 */ /* 0x001e300000001000 */
[----:B---3--:R-:W3:Y:S01]  /*00a0*/  MUFU.RCP R3, R3 ;  /* 0x0000000300037308 */ /* 0x008ee20000001000 */
[----:B0-----:R-:W-:-:S07]  /*00b0*/  IADD3 R6, PT, PT, R8, 0xffffffe, RZ ;  /* 0x0ffffffe08067810 */ /* 0x001fce0007ffe0ff */
[----:B------:R0:W5:Y:S01]  /*00c0*/  F2I.FTZ.U32.TRUNC.NTZ R7, R6 ;  /* 0x0000000600077305 */ /* 0x000162000021f000 */
[----:B---3--:R-:W-:Y:S02]  /*00d0*/  IADD3 R4, PT, PT, R3, 0xffffffe, RZ ;  /* 0x0ffffffe03047810 */ /* 0x008fe40007ffe0ff */
[----:B------:R-:W4:Y:S05]  /*00e0*/  S2R R3, SR_TID.X ;  /* 0x0000000000037919 */ /* 0x000f2a0000002100 */
[----:B------:R3:W1:Y:S01]  /*00f0*/  F2I.FTZ.U32.TRUNC.NTZ R5, R4 ;  /* 0x0000000400057305 */ /* 0x000662000021f000 */
[----:B0-----:R-:W-:Y:S01]  /*0100*/  HFMA2 R6, -RZ, RZ, 0, 0 ;  /* 0x00000000ff067431 */ /* 0x001fe200000001ff */
[----:B-----5:R-:W-:Y:S01]  /*0110*/  IADD3 R11, PT, PT, RZ, -R7, RZ ;  /* 0x80000007ff0b7210 */ /* 0x020fe20007ffe0ff */
[----:B---3--:R-:W-:-:S04]  /*0120*/  IMAD.MOV.U32 R4, RZ, RZ, RZ ;  /* 0x000000ffff047224 */ /* 0x008fc800078e00ff */
[----:B------:R-:W-:Y:S02]  /*0130*/  IMAD R11, R11, R2, RZ ;  /* 0x000000020b0b7224 */ /* 0x000fe400078e02ff */
[----:B-1----:R-:W-:Y:S02]  /*0140*/  IMAD.MOV R9, RZ, RZ, -R5 ;  /* 0x000000ffff097224 */ /* 0x002fe400078e0a05 */
[----:B------:R-:W-:-:S04]  /*0150*/  IMAD.HI.U32 R6, R7, R11, R6 ;  /* 0x0000000b07067227 */ /* 0x000fc800078e0006 */
[----:B------:R-:W-:Y:S02]  /*0160*/  IMAD R9, R9, R0, RZ ;  /* 0x0000000009097224 */ /* 0x000fe400078e02ff */
[----:B------:R-:W-:-:S04]  /*0170*/  IMAD.HI.U32 R6, R6, UR6, RZ ;  /* 0x0000000606067c27 */ /* 0x000fc8000f8e00ff */
[----:B------:R-:W-:Y:S01]  /*0180*/  IMAD.HI.U32 R5, R5, R9, R4 ;  /* 0x0000000905057227 */ /* 0x000fe200078e0004 */
[----:B------:R-:W-:-:S03]  /*0190*/  IADD3 R11, PT, PT, -R6, RZ, RZ ;  /* 0x000000ff060b7210 */ /* 0x000fc60007ffe1ff */
[----:B----4-:R-:W-:Y:S02]  /*01a0*/  IMAD R3, R0, UR5, R3 ;  /* 0x0000000500037c24 */ /* 0x010fe4000f8e0203 */
[----:B------:R-:W-:-:S04]  /*01b0*/  IMAD.HI.U32 R5, R5, UR6, RZ ;  /* 0x0000000605057c27 */ /* 0x000fc8000f8e00ff */
[----:B------:R-:W-:Y:S02]  /*01c0*/  IMAD.MOV R9, RZ, RZ, -R5 ;  /* 0x000000ffff097224 */ /* 0x000fe400078e0a05 */
[C---:B------:R-:W-:Y:S02]  /*01d0*/  VIADD R4, R0.reuse, 0xffffffff ;  /* 0xffffffff00047836 */ /* 0x040fe40000000000 */
[----:B------:R-:W-:Y:S02]  /*01e0*/  IMAD R9, R0, R9, UR6 ;  /* 0x0000000600097e24 */ /* 0x000fe4000f8e0209 */
[----:B------:R-:W-:Y:S01]  /*01f0*/  IMAD R11, R2, R11, UR6 ;  /* 0x00000006020b7e24 */ /* 0x000fe2000f8e020b */
[----:B------:R-:W-:Y:S02]  /*0200*/  ISETP.NE.AND P1, PT, R3, R4, PT ;  /* 0x000000040300720c */ /* 0x000fe40003f25270 */
[----:B------:R-:W-:Y:S02]  /*0210*/  ISETP.GE.U32.AND P2, PT, R9, R0, PT ;  /* 0x000000000900720c */ /* 0x000fe40003f46070 */
[----:B------:R-:W-:-:S02]  /*0220*/  ISETP.NE.U32.AND P4, PT, R0, RZ, !P1 ;  /* 0x000000ff0000720c */ /* 0x000fc40004f85070 */
[----:B------:R-:W-:Y:S02]  /*0230*/  ISETP.GE.U32.AND P0, PT, R11, R2, PT ;  /* 0x000000020b00720c */ /* 0x000fe40003f06070 */
[----:B------:R-:W-:-:S07]  /*0240*/  LOP3.LUT R4, RZ, R0, RZ, 0x33, !PT ;  /* 0x00000000ff047212 */ /* 0x000fce00078e33ff */
[----:B------:R-:W-:Y:S01]  /*0250*/  @P2 IMAD.IADD R9, R9, 0x1, -R0 ;  /* 0x0000000109092824 */ /* 0x000fe200078e0a00 */
[----:B------:R-:W-:Y:S02]  /*0260*/  @P2 IADD3 R5, PT, PT, R5, 0x1, RZ ;  /* 0x0000000105052810 */ /* 0x000fe40007ffe0ff */
[----:B------:R-:W-:Y:S01]  /*0270*/  ISETP.NE.U32.AND P2, PT, R0, RZ, PT ;  /* 0x000000ff0000720c */ /* 0x000fe20003f45070 */
[----:B------:R-:W-:Y:S01]  /*0280*/  @P0 IMAD.IADD R11, R11, 0x1, -R2 ;  /* 0x000000010b0b0824 */ /* 0x000fe200078e0a02 */
[CC--:B------:R-:W-:Y:S02]  /*0290*/  ISETP.GE.U32.AND P3, PT, R9.reuse, R0.reuse, PT ;  /* 0x000000000900720c */ /* 0x0c0fe40003f66070 */
[----:B------:R-:W-:Y:S02]  /*02a0*/  @!P1 IADD3 R8, PT, PT, R9, -R0, RZ ;  /* 0x8000000009089210 */ /* 0x000fe40007ffe0ff */
[----:B------:R-:W-:Y:S02]  /*02b0*/  @P0 IADD3 R6, PT, PT, R6, 0x1, RZ ;  /* 0x0000000106060810 */ /* 0x000fe40007ffe0ff */
[----:B------:R-:W-:-:S07]  /*02c0*/  ISETP.NE.U32.AND P0, PT, R2, RZ, PT ;  /* 0x000000ff0200720c */ /* 0x000fce0003f05070 */
[----:B------:R-:W-:-:S05]  /*02d0*/  @P3 VIADD R5, R5, 0x1 ;  /* 0x0000000105053836 */ /* 0x000fca0000000000 */
[----:B------:R-:W-:Y:S01]  /*02e0*/  SEL R7, R4, R5, !P2 ;  /* 0x0000000504077207 */ /* 0x000fe20005000000 */
[----:B--2---:R-:W-:Y:S01]  /*02f0*/  IMAD R5, R2, UR4, R13 ;  /* 0x0000000402057c24 */ /* 0x004fe2000f8e020d */
[----:B------:R-:W-:Y:S02]  /*0300*/  @P4 SEL R4, R8, R9, P3 ;  /* 0x0000000908044207 */ /* 0x000fe40001800000 */
[----:B------:R-:W-:Y:S01]  /*0310*/  ISETP.GE.U32.AND P3, PT, R11, R2, PT ;  /* 0x000000020b00720c */ /* 0x000fe20003f66070 */
[----:B------:R-:W-:Y:S01]  /*0320*/  IMAD R0, R3, R7, RZ ;  /* 0x0000000703007224 */ /* 0x000fe200078e02ff */
[----:B------:R-:W-:-:S04]  /*0330*/  IADD3 R8, PT, PT, R2, -0x1, RZ ;  /* 0xffffffff02087810 */ /* 0x000fc80007ffe0ff */
[----:B------:R-:W-:Y:S01]  /*0340*/  @!P1 IADD3 R3, PT, PT, R4, R0, R7 ;  /* 0x0000000004039210 */ /* 0x000fe20007ffe007 */
[----:B------:R-:W-:Y:S01]  /*0350*/  @P1 IMAD.IADD R3, R7, 0x1, R0 ;  /* 0x0000000107031824 */ /* 0x000fe200078e0200 */
[----:B------:R-:W-:Y:S02]  /*0360*/  ISETP.NE.AND P2, PT, R5, R8, PT ;  /* 0x000000080500720c */ /* 0x000fe40003f45270 */
[----:B------:R-:W-:Y:S02]  /*0370*/  LOP3.LUT R4, RZ, R2, RZ, 0x33, !PT ;  /* 0x00000002ff047212 */ /* 0x000fe400078e33ff */
[----:B------:R-:W-:Y:S01]  /*0380*/  ISETP.GE.AND P1, PT, R0, R3, PT ;  /* 0x000000030000720c */ /* 0x000fe20003f26270 */
[----:B------:R-:W-:Y:S01]  /*0390*/  @P3 VIADD R6, R6, 0x1 ;  /* 0x0000000106063836 */ /* 0x000fe20000000000 */
[----:B------:R-:W-:-:S04]  /*03a0*/  ISETP.NE.U32.AND P4, PT, R2, RZ, !P2 ;  /* 0x000000ff0200720c */ /* 0x000fc80005785070 */
[----:B------:R-:W-:-:S03]  /*03b0*/  SEL R6, R4, R6, !P0 ;  /* 0x0000000604067207 */ /* 0x000fc60004000000 */
[----:B------:R-:W-:-:S04]  /*03c0*/  @!P2 IADD3 R2, PT, PT, R11, -R2, RZ ;  /* 0x800000020b02a210 */ /* 0x000fc80007ffe0ff */
[----:B------:R-:W-:Y:S05]  /*03d0*/  @P1 EXIT ;  /* 0x000000000000194d */ /* 0x000fea0003800000 */
[----:B------:R-:W-:Y:S01]  /*03e0*/  IMAD R5, R5, R6, RZ ;  /* 0x0000000605057224 */ /* 0x000fe200078e02ff */
[----:B------:R-:W-:Y:S01]  /*03f0*/  @P4 SEL R4, R2, R11, P3 ;  /* 0x0000000b02044207 */ /* 0x000fe20001800000 */
[----:B------:R-:W0:Y:S03]  /*0400*/  LDCU.64 UR4, c[0x0][0x358] ;  /* 0x00006b00ff0477ac */ /* 0x000e260008000a00 */
[----:B------:R-:W-:Y:S01]  /*0410*/  @!P2 IADD3 R2, PT, PT, R4, R5, R6 ;  /* 0x000000050402a210 */ /* 0x000fe20007ffe006 */
[----:B------:R-:W-:-:S07]  /*0420*/  @P2 IMAD.IADD R2, R6, 0x1, R5 ;  /* 0x0000000106022824 */ /* 0x000fce00078e0205 */
.L_x_8:
[----:B------:R-:W-:Y:S01]  /*0430*/  ISETP.GE.AND P0, PT, R5, R2, PT ;  /* 0x000000020500720c */ /* 0x000fe20003f06270 */
[----:B------:R-:W-:-:S12]  /*0440*/  BSSY.RECONVERGENT B0, `(.L_x_0) ;  /* 0x000014f000007945 */ /* 0x000fd80003800200 */
[----:B-1----:R-:W-:Y:S05]  /*0450*/  @P0 BRA `(.L_x_1) ;  /* 0x0000001400340947 */ /* 0x002fea0003800000 */
[----:B------:R-:W1:Y:S01]  /*0460*/  LDC R11, c[0x0][0x398] ;  /* 0x0000e600ff0b7b82 */ /* 0x000e620000000800 */
[----:B------:R-:W2:Y:S01]  /*0470*/  LDCU UR6, c[0x0][0x398] ;  /* 0x00007300ff0677ac */ /* 0x000ea20008000800 */
[----:B-1----:R-:W-:Y:S01]  /*0480*/  IABS R10, R11 ;  /* 0x0000000b000a7213 */ /* 0x002fe20000000000 */
[C-C-:B------:R-:W-:Y:S01]  /*0490*/  IMAD.IADD R14, R0.reuse, 0x1, R11.reuse ;  /* 0x00000001000e7824 */ /* 0x140fe200078e020b */
[----:B------:R-:W-:Y:S02]  /*04a0*/  IADD3 R4, PT, PT, R0, -0x2, R11 ;  /* 0xfffffffe00047810 */ /* 0x000fe40007ffe00b */
[----:B------:R-:W1:Y:S02]  /*04b0*/  I2F.RP R9, R10 ;  /* 0x0000000a00097306 */ /* 0x000e640000209400 */
[----:B------:R-:W-:Y:S02]  /*04c0*/  IADD3 R8, PT, PT, R4, 0x1, RZ ;  /* 0x0000000104087810 */ /* 0x000fe40007ffe0ff */
[----:B------:R-:W-:-:S02]  /*04d0*/  IABS R12, R14 ;  /* 0x0000000e000c7213 */ /* 0x000fc40000000000 */
[----:B------:R-:W-:Y:S02]  /*04e0*/  ISETP.GE.AND P3, PT, R14, RZ, PT ;  /* 0x000000ff0e00720c */ /* 0x000fe40003f66270 */
[----:B-1----:R-:W1:Y:S02]  /*04f0*/  MUFU.RCP R9, R9 ;  /* 0x0000000900097308 */ /* 0x002e640000001000 */
[----:B-1----:R-:W-:Y:S02]  /*0500*/  IADD3 R6, PT, PT, R9, 0xffffffe, RZ ;  /* 0x0ffffffe09067810 */ /* 0x002fe40007ffe0ff */
[----:B------:R-:W-:-:S04]  /*0510*/  IABS R9, R8 ;  /* 0x0000000800097213 */ /* 0x000fc80000000000 */
[----:B------:R1:W3:Y:S02]  /*0520*/  F2I.FTZ.U32.TRUNC.NTZ R7, R6 ;  /* 0x0000000600077305 */ /* 0x0002e4000021f000 */
[----:B-1----:R-:W-:Y:S01]  /*0530*/  MOV R6, RZ ;  /* 0x000000ff00067202 */ /* 0x002fe20000000f00 */
[----:B---3--:R-:W-:-:S04]  /*0540*/  IMAD.MOV R13, RZ, RZ, -R7 ;  /* 0x000000ffff0d7224 */ /* 0x008fc800078e0a07 */
[----:B------:R-:W-:-:S04]  /*0550*/  IMAD R13, R13, R10, RZ ;  /* 0x0000000a0d0d7224 */ /* 0x000fc800078e02ff */
[----:B------:R-:W-:-:S06]  /*0560*/  IMAD.HI.U32 R7, R7, R13, R6 ;  /* 0x0000000d07077227 */ /* 0x000fcc00078e0006 */
[----:B------:R-:W-:-:S04]  /*0570*/  IMAD.HI.U32 R6, R7, R9, RZ ;  /* 0x0000000907067227 */ /* 0x000fc800078e00ff */
[----:B------:R-:W-:-:S04]  /*0580*/  IMAD.HI.U32 R7, R7, R12, RZ ;  /* 0x0000000c07077227 */ /* 0x000fc800078e00ff */
[----:B------:R-:W-:Y:S01]  /*0590*/  IMAD.MOV R6, RZ, RZ, -R6 ;  /* 0x000000ffff067224 */ /* 0x000fe200078e0a06 */
[----:B------:R-:W-:-:S03]  /*05a0*/  IADD3 R7, PT, PT, -R7, RZ, RZ ;  /* 0x000000ff07077210 */ /* 0x000fc60007ffe1ff */
[C---:B------:R-:W-:Y:S02]  /*05b0*/  IMAD R6, R10.reuse, R6, R9 ;  /* 0x000000060a067224 */ /* 0x040fe400078e0209 */
[C---:B------:R-:W-:Y:S02]  /*05c0*/  IMAD R7, R10.reuse, R7, R12 ;  /* 0x000000070a077224 */ /* 0x040fe400078e020c */
[----:B------:R-:W-:Y:S01]  /*05d0*/  VIADD R9, R5, 0x2 ;  /* 0x0000000205097836 */ /* 0x000fe20000000000 */
[C---:B------:R-:W-:Y:S02]  /*05e0*/  ISETP.GT.U32.AND P0, PT, R10.reuse, R6, PT ;  /* 0x000000060a00720c */ /* 0x040fe40003f04070 */
[----:B------:R-:W-:-:S11]  /*05f0*/  ISETP.GT.U32.AND P1, PT, R10, R7, PT ;  /* 0x000000070a00720c */ /* 0x000fd60003f24070 */
[----:B------:R-:W-:Y:S02]  /*0600*/  @!P0 IMAD.IADD R6, R6, 0x1, -R10 ;  /* 0x0000000106068824 */ /* 0x000fe400078e0a0a */
[----:B------:R-:W-:Y:S02]  /*0610*/  @!P1 IADD3 R7, PT, PT, R7, -R10, RZ ;  /* 0x8000000a07079210 */ /* 0x000fe40007ffe0ff */
[----:B------:R-:W-:Y:S02]  /*0620*/  ISETP.GE.AND P1, PT, R8, RZ, PT ;  /* 0x000000ff0800720c */ /* 0x000fe40003f26270 */
[C---:B------:R-:W-:Y:S02]  /*0630*/  ISETP.GT.U32.AND P2, PT, R10.reuse, R7, PT ;  /* 0x000000070a00720c */ /* 0x040fe40003f44070 */
[----:B------:R-:W-:-:S11]  /*0640*/  ISETP.GT.U32.AND P0, PT, R10, R6, PT ;  /* 0x000000060a00720c */ /* 0x000fd60003f04070 */
[----:B------:R-:W-:Y:S02]  /*0650*/  @!P2 IADD3 R7, PT, PT, R7, -R10, RZ ;  /* 0x8000000a0707a210 */ /* 0x000fe40007ffe0ff */
[----:B------:R-:W-:Y:S01]  /*0660*/  @!P0 IMAD.IADD R6, R6, 0x1, -R10 ;  /* 0x0000000106068824 */ /* 0x000fe200078e0a0a */
[----:B------:R-:W-:Y:S02]  /*0670*/  ISETP.NE.AND P0, PT, R11, RZ, PT ;  /* 0x000000ff0b00720c */ /* 0x000fe40003f05270 */
[----:B------:R-:W-:Y:S01]  /*0680*/  IMAD.MOV.U32 R8, RZ, RZ, R7 ;  /* 0x000000ffff087224 */ /* 0x000fe200078e0007 */
[-C--:B------:R-:W-:Y:S01]  /*0690*/  LOP3.LUT R7, RZ, R11.reuse, RZ, 0x33, !PT ;  /* 0x0000000bff077212 */ /* 0x080fe200078e33ff */
[----:B------:R-:W-:Y:S01]  /*06a0*/  IMAD R11, R0, R11, R5 ;  /* 0x0000000b000b7224 */ /* 0x000fe200078e0205 */
[----:B------:R-:W-:Y:S01]  /*06b0*/  @!P1 IADD3 R6, PT, PT, -R6, RZ, RZ ;  /* 0x000000ff06069210 */ /* 0x000fe20007ffe1ff */
[----:B------:R-:W-:Y:S01]  /*06c0*/  @!P3 IMAD.MOV R8, RZ, RZ, -R8 ;  /* 0x000000ffff08b224 */ /* 0x000fe200078e0a08 */
[----:B--2---:R-:W-:-:S02]  /*06d0*/  IADD3.X R10, PT, PT, R5, UR6, RZ, PT, PT ;  /* 0x00000006050a7c10 */ /* 0x004fc4000bfee4ff */
[C---:B------:R-:W-:Y:S02]  /*06e0*/  SEL R6, R7.reuse, R6, !P0 ;  /* 0x0000000607067207 */ /* 0x040fe40004000000 */
[----:B------:R-:W-:Y:S02]  /*06f0*/  SEL R7, R7, R8, !P0 ;  /* 0x0000000807077207 */ /* 0x000fe40004000000 */
[----:B------:R-:W-:-:S07]  /*0700*/  IADD3 R8, PT, PT, R5, -R2, RZ ;  /* 0x8000000205087210 */ /* 0x000fce0007ffe0ff */
.L_x_7:
[----:B-1----:R-:W1:Y:S01]  /*0710*/  LDC R23, c[0x0][0x398] ;  /* 0x0000e600ff177b82 */ /* 0x002e620000000800 */
[----:B------:R-:W-:Y:S01]  /*0720*/  VIADDMNMX R12, R9, 0xfffffffe, R0, !PT ;  /* 0xfffffffe090c7846 */ /* 0x000fe20007800100 */
[----:B------:R-:W-:Y:S01]  /*0730*/  BSSY.RECONVERGENT B1, `(.L_x_2) ;  /* 0x000011b000017945 */ /* 0x000fe20003800200 */
[----:B------:R-:W-:-:S04]  /*0740*/  IADD3 R8, PT, PT, R8, 0x1, RZ ;  /* 0x0000000108087810 */ /* 0x000fc80007ffe0ff */
[----:B------:R-:W-:Y:S02]  /*0750*/  ISETP.NE.AND P0, PT, R8, RZ, PT ;  /* 0x000000ff0800720c */ /* 0x000fe40003f05270 */
[----:B-1----:R-:W-:-:S13]  /*0760*/  ISETP.GE.AND P1, PT, R12, R23, PT ;  /* 0x000000170c00720c */ /* 0x002fda0003f26270 */
[----:B------:R-:W-:Y:S05]  /*0770*/  @P1 BRA `(.L_x_3) ;  /* 0x0000001000581947 */ /* 0x000fea0003800000 */
[-C--:B------:R-:W-:Y:S01]  /*0780*/  IABS R21, R23.reuse ;  /* 0x0000001700157213 */ /* 0x080fe20000000000 */
[----:B------:R-:W-:Y:S01]  /*0790*/  IMAD.MOV.U32 R26, RZ, RZ, RZ ;  /* 0x000000ffff1a7224 */ /* 0x000fe200078e00ff */
[----:B------:R-:W-:Y:S02]  /*07a0*/  IABS R18, R10 ;  /* 0x0000000a00127213 */ /* 0x000fe40000000000 */
[----:B------:R-:W1:Y:S01]  /*07b0*/  I2F.RP R12, R21 ;  /* 0x00000015000c7306 */ /* 0x000e620000209400 */
[----:B------:R-:W-:Y:S02]  /*07c0*/  IABS R16, R4 ;  /* 0x0000000400107213 */ /* 0x000fe40000000000 */
[----:B------:R-:W-:-:S05]  /*07d0*/  LOP3.LUT R25, RZ, R23, RZ, 0x33, !PT ;  /* 0x00000017ff197212 */ /* 0x000fca00078e33ff */
[----:B-1----:R-:W1:Y:S02]  /*07e0*/  MUFU.RCP R12, R12 ;  /* 0x0000000c000c7308 */ /* 0x002e640000001000 */
[----:B-1----:R-:W-:-:S06]  /*07f0*/  VIADD R27, R12, 0xffffffe ;  /* 0x0ffffffe0c1b7836 */ /* 0x002fcc0000000000 */
[----:B------:R-:W1:Y:S02]  /*0800*/  F2I.FTZ.U32.TRUNC.NTZ R27, R27 ;  /* 0x0000001b001b7305 */ /* 0x000e64000021f000 */
[----:B-1----:R-:W-:-:S05]  /*0810*/  IADD3 R14, PT, PT, RZ, -R27, RZ ;  /* 0x8000001bff0e7210 */ /* 0x002fca0007ffe0ff */
[----:B------:R-:W-:Y:S01]  /*0820*/  IMAD R13, R14, R21, RZ ;  /* 0x000000150e0d7224 */ /* 0x000fe200078e02ff */
[----:B------:R-:W-:-:S03]  /*0830*/  IADD3 R14, PT, PT, R10, -0x1, RZ ;  /* 0xffffffff0a0e7810 */ /* 0x000fc60007ffe0ff */
[----:B------:R-:W-:Y:S01]  /*0840*/  IMAD.HI.U32 R26, R27, R13, R26 ;  /* 0x0000000d1b1a7227 */ /* 0x000fe200078e001a */
[----:B------:R-:W-:-:S05]  /*0850*/  IABS R20, R14 ;  /* 0x0000000e00147213 */ /* 0x000fca0000000000 */
[----:B------:R-:W-:-:S04]  /*0860*/  IMAD.HI.U32 R13, R26, R18, RZ ;  /* 0x000000121a0d7227 */ /* 0x000fc800078e00ff */
[----:B------:R-:W-:Y:S01]  /*0870*/  IMAD.HI.U32 R12, R26, R16, RZ ;  /* 0x000000101a0c7227 */ /* 0x000fe200078e00ff */
[----:B------:R-:W-:-:S03]  /*0880*/  IADD3 R13, PT, PT, -R13, RZ, RZ ;  /* 0x000000ff0d0d7210 */ /* 0x000fc60007ffe1ff */
[----:B------:R-:W-:Y:S02]  /*0890*/  IMAD.MOV R15, RZ, RZ, -R12 ;  /* 0x000000ffff0f7224 */ /* 0x000fe400078e0a0c */
[C---:B------:R-:W-:Y:S02]  /*08a0*/  IMAD R18, R21.reuse, R13, R18 ;  /* 0x0000000d15127224 */ /* 0x040fe400078e0212 */
[C---:B------:R-:W-:Y:S02]  /*08b0*/  IMAD R16, R21.reuse, R15, R16 ;  /* 0x0000000f15107224 */ /* 0x040fe400078e0210 */
[----:B------:R-:W-:Y:S01]  /*08c0*/  IMAD.HI.U32 R12, R26, R20, RZ ;  /* 0x000000141a0c7227 */ /* 0x000fe200078e00ff */
[C---:B------:R-:W-:Y:S02]  /*08d0*/  ISETP.GT.U32.AND P2, PT, R21.reuse, R18, PT ;  /* 0x000000121500720c */ /* 0x040fe40003f44070 */
[----:B------:R-:W-:Y:S01]  /*08e0*/  ISETP.GT.U32.AND P1, PT, R21, R16, PT ;  /* 0x000000101500720c */ /* 0x000fe20003f24070 */
[----:B------:R-:W-:-:S04]  /*08f0*/  IMAD.MOV R12, RZ, RZ, -R12 ;  /* 0x000000ffff0c7224 */ /* 0x000fc800078e0a0c */
[C---:B------:R-:W-:Y:S02]  /*0900*/  IMAD R20, R21.reuse, R12, R20 ;  /* 0x0000000c15147224 */ /* 0x040fe400078e0214 */
[----:B------:R-:W1:Y:S03]  /*0910*/  LDC.64 R12, c[0x0][0x380] ;  /* 0x0000e000ff0c7b82 */ /* 0x000e660000000a00 */
[C---:B------:R-:W-:Y:S01]  /*0920*/  ISETP.GT.U32.AND P3, PT, R21.reuse, R20, PT ;  /* 0x000000141500720c */ /* 0x040fe20003f64070 */
[----:B------:R-:W-:Y:S01]  /*0930*/  @!P2 IMAD.IADD R18, R18, 0x1, -R21 ;  /* 0x000000011212a824 */ /* 0x000fe200078e0a15 */
[----:B------:R-:W-:Y:S02]  /*0940*/  ISETP.GE.AND P2, PT, R4, RZ, PT ;  /* 0x000000ff0400720c */ /* 0x000fe40003f46270 */
[----:B------:R-:W-:Y:S02]  /*0950*/  @!P1 IADD3 R16, PT, PT, R16, -R21, RZ ;  /* 0x8000001510109210 */ /* 0x000fe40007ffe0ff */
[----:B------:R-:W-:-:S02]  /*0960*/  ISETP.GT.U32.AND P5, PT, R21, R18, PT ;  /* 0x000000121500720c */ /* 0x000fc40003fa4070 */
[----:B------:R-:W-:Y:S02]  /*0970*/  ISETP.GT.U32.AND P4, PT, R21, R16, PT ;  /* 0x000000101500720c */ /* 0x000fe40003f84070 */
[----:B------:R-:W-:-:S03]  /*0980*/  ISETP.GE.AND P1, PT, R10, RZ, PT ;  /* 0x000000ff0a00720c */ /* 0x000fc60003f26270 */
[----:B------:R-:W-:-:S04]  /*0990*/  @!P3 IADD3 R20, PT, PT, R20, -R21, RZ ;  /* 0x800000151414b210 */ /* 0x000fc80007ffe0ff */
[----:B------:R-:W-:Y:S02]  /*09a0*/  ISETP.GT.U32.AND P3, PT, R21, R20, PT ;  /* 0x000000141500720c */ /* 0x000fe40003f64070 */
[-C--:B------:R-:W-:Y:S02]  /*09b0*/  @!P5 IADD3 R18, PT, PT, R18, -R21.reuse, RZ ;  /* 0x800000151212d210 */ /* 0x080fe40007ffe0ff */
[----:B------:R-:W-:Y:S01]  /*09c0*/  @!P4 IMAD.IADD R16, R16, 0x1, -R21 ;  /* 0x000000011010c824 */ /* 0x000fe200078e0a15 */
[----:B------:R-:W-:Y:S02]  /*09d0*/  ISETP.GE.AND P5, PT, R14, RZ, PT ;  /* 0x000000ff0e00720c */ /* 0x000fe40003fa6270 */
[----:B------:R-:W-:Y:S01]  /*09e0*/  ISETP.NE.AND P4, PT, R23, RZ, PT ;  /* 0x000000ff1700720c */ /* 0x000fe20003f85270 */
[----:B------:R-:W-:Y:S01]  /*09f0*/  IMAD.MOV.U32 R28, RZ, RZ, R16 ;  /* 0x000000ffff1c7224 */ /* 0x000fe200078e0010 */
[----:B------:R-:W-:Y:S01]  /*0a00*/  @!P1 IADD3 R18, PT, PT, -R18, RZ, RZ ;  /* 0x000000ff12129210 */ /* 0x000fe20007ffe1ff */
[----:B------:R-:W2:Y:S02]  /*0a10*/  LDC.64 R16, c[0x0][0x390] ;  /* 0x0000e400ff107b82 */ /* 0x000ea40000000a00 */
[----:B------:R-:W-:Y:S01]  /*0a20*/  @!P2 IMAD.MOV R28, RZ, RZ, -R28 ;  /* 0x000000ffff1ca224 */ /* 0x000fe200078e0a1c */
[----:B------:R-:W-:-:S02]  /*0a30*/  @!P3 IADD3 R20, PT, PT, R20, -R21, RZ ;  /* 0x800000151414b210 */ /* 0x000fc40007ffe0ff */
[C---:B------:R-:W-:Y:S02]  /*0a40*/  SEL R24, R25.reuse, R18, !P4 ;  /* 0x0000001219187207 */ /* 0x040fe40006000000 */
[----:B------:R-:W-:Y:S01]  /*0a50*/  SEL R28, R25, R28, !P4 ;  /* 0x0000001c191c7207 */ /* 0x000fe20006000000 */
[----:B------:R-:W-:-:S04]  /*0a60*/  @!P5 IMAD.MOV R20, RZ, RZ, -R20 ;  /* 0x000000ffff14d224 */ /* 0x000fc800078e0a14 */
[----:B------:R-:W-:Y:S01]  /*0a70*/  IMAD R19, R28, R23, R24 ;  /* 0x000000171c137224 */ /* 0x000fe200078e0218 */
[----:B------:R-:W-:-:S03]  /*0a80*/  SEL R22, R25, R20, !P4 ;  /* 0x0000001419167207 */ /* 0x000fc60006000000 */
[----:B-1----:R-:W-:-:S04]  /*0a90*/  IMAD.WIDE R18, R19, 0x4, R12 ;  /* 0x0000000413127825 */ /* 0x002fc800078e020c */
[----:B------:R-:W-:Y:S02]  /*0aa0*/  IMAD R15, R28, R23, R22 ;  /* 0x000000171c0f7224 */ /* 0x000fe400078e0216 */
[----:B0-----:R-:W3:Y:S02]  /*0ab0*/  LDG.E R18, desc[UR4][R18.64] ;  /* 0x0000000412127981 */ /* 0x001ee4000c1e1900 */
[----:B------:R-:W-:Y:S02]  /*0ac0*/  IMAD.WIDE R14, R15, 0x4, R12 ;  /* 0x000000040f0e7825 */ /* 0x000fe400078e020c */
[----:B--2---:R-:W2:Y:S04]  /*0ad0*/  LDG.E R20, desc[UR4][R16.64] ;  /* 0x0000000410147981 */ /* 0x004ea8000c1e1900 */
[----:B------:R-:W4:Y:S04]  /*0ae0*/  LDG.E R14, desc[UR4][R14.64] ;  /* 0x000000040e0e7981 */ /* 0x000f28000c1e1900 */
[----:B------:R-:W5:Y:S04]  /*0af0*/  LDG.E R29, desc[UR4][R16.64+0x4] ;  /* 0x00000404101d7981 */ /* 0x000f68000c1e1900 */
[----:B------:R-:W5:Y:S01]  /*0b00*/  LDG.E R16, desc[UR4][R16.64+0x8] ;  /* 0x0000080410107981 */ /* 0x000f62000c1e1900 */
[----:B---3--:R-:W-:-:S05]  /*0b10*/  I2FP.F32.S32 R27, R18 ;  /* 0x00000012001b7245 */ /* 0x008fca0000201400 */
[----:B--2---:R-:W-:Y:S01]  /*0b20*/  FFMA R27, R20, R27, RZ ;  /* 0x0000001b141b7223 */ /* 0x004fe200000000ff */
[----:B----4-:R-:W-:-:S05]  /*0b30*/  I2FP.F32.S32 R20, R14 ;  /* 0x0000000e00147245 */ /* 0x010fca0000201400 */
[----:B-----5:R-:W-:Y:S01]  /*0b40*/  FFMA R27, R29, R20, R27 ;  /* 0x000000141d1b7223 */ /* 0x020fe2000000001b */
[----:B------:R-:W-:-:S04]  /*0b50*/  IADD3 R20, PT, PT, R10, -0x2, RZ ;  /* 0xfffffffe0a147810 */ /* 0x000fc80007ffe0ff */
[----:B------:R-:W-:-:S05]  /*0b60*/  IABS R19, R20 ;  /* 0x0000001400137213 */ /* 0x000fca0000000000 */
[----:B------:R-:W-:-:S04]  /*0b70*/  IMAD.HI.U32 R18, R26, R19, RZ ;  /* 0x000000131a127227 */ /* 0x000fc800078e00ff */
[----:B------:R-:W-:-:S04]  /*0b80*/  IMAD.MOV R18, RZ, RZ, -R18 ;  /* 0x000000ffff127224 */ /* 0x000fc800078e0a12 */
[----:B------:R-:W-:-:S05]  /*0b90*/  IMAD R14, R21, R18, R19 ;  /* 0x00000012150e7224 */ /* 0x000fca00078e0213 */
[----:B------:R-:W-:Y:S02]  /*0ba0*/  ISETP.GT.U32.AND P1, PT, R21, R14, PT ;  /* 0x0000000e1500720c */ /* 0x000fe40003f24070 */
[----:B------:R-:W-:-:S11]  /*0bb0*/  ISETP.GE.AND P2, PT, R20, RZ, PT ;  /* 0x000000ff1400720c */ /* 0x000fd60003f46270 */
[----:B------:R-:W-:-:S04]  /*0bc0*/  @!P1 IADD3 R14, PT, PT, R14, -R21, RZ ;  /* 0x800000150e0e9210 */ /* 0x000fc80007ffe0ff */
[----:B------:R-:W-:-:S13]  /*0bd0*/  ISETP.GT.U32.AND P1, PT, R21, R14, PT ;  /* 0x0000000e1500720c */ /* 0x000fda0003f24070 */
[----:B------:R-:W-:-:S05]  /*0be0*/  @!P1 IMAD.IADD R14, R14, 0x1, -R21 ;  /* 0x000000010e0e9824 */ /* 0x000fca00078e0a15 */
[----:B------:R-:W-:-:S04]  /*0bf0*/  @!P2 IADD3 R14, PT, PT, -R14, RZ, RZ ;  /* 0x000000ff0e0ea210 */ /* 0x000fc80007ffe1ff */
[----:B------:R-:W-:-:S05]  /*0c00*/  SEL R20, R25, R14, !P4 ;  /* 0x0000000e19147207 */ /* 0x000fca0006000000 */
[----:B------:R-:W-:-:S04]  /*0c10*/  IMAD R15, R28, R23, R20 ;  /* 0x000000171c0f7224 */ /* 0x000fc800078e0214 */
[----:B------:R-:W-:-:S06]  /*0c20*/  IMAD.WIDE R14, R15, 0x4, R12 ;  /* 0x000000040f0e7825 */ /* 0x000fcc00078e020c */
[----:B------:R0:W2:Y:S01]  /*0c30*/  LDG.E R14, desc[UR4][R14.64] ;  /* 0x000000040e0e7981 */ /* 0x0000a2000c1e1900 */
[----:B------:R-:W-:-:S05]  /*0c40*/  VIADD R18, R10, 0xfffffffd ;  /* 0xfffffffd0a127836 */ /* 0x000fca0000000000 */
[----:B------:R-:W-:Y:S02]  /*0c50*/  IABS R29, R18 ;  /* 0x00000012001d7213 */ /* 0x000fe40000000000 */
[----:B0-----:R-:W-:Y:S02]  /*0c60*/  IADD3 R15, PT, PT, R10, -0x4, RZ ;  /* 0xfffffffc0a0f7810 */ /* 0x001fe40007ffe0ff */
[----:B------:R-:W-:Y:S02]  /*0c70*/  ISETP.GE.AND P2, PT, R18, RZ, PT ;  /* 0x000000ff1200720c */ /* 0x000fe40003f46270 */
[----:B------:R-:W-:Y:S02]  /*0c80*/  IABS R18, R15 ;  /* 0x0000000f00127213 */ /* 0x000fe40000000000 */
[----:B--2---:R-:W-:-:S05]  /*0c90*/  I2FP.F32.S32 R19, R14 ;  /* 0x0000000e00137245 */ /* 0x004fca0000201400 */
[----:B------:R-:W-:Y:S01]  /*0ca0*/  FFMA R27, R16, R19, R27 ;  /* 0x00000013101b7223 */ /* 0x000fe2000000001b */
[----:B------:R-:W-:-:S05]  /*0cb0*/  IMAD.HI.U32 R19, R26, R29, RZ ;  /* 0x0000001d1a137227 */ /* 0x000fca00078e00ff */
[----:B------:R-:W-:-:S05]  /*0cc0*/  IADD3 R19, PT, PT, -R19, RZ, RZ ;  /* 0x000000ff13137210 */ /* 0x000fca0007ffe1ff */
[----:B------:R-:W-:-:S05]  /*0cd0*/  IMAD R19, R21, R19, R29 ;  /* 0x0000001315137224 */ /* 0x000fca00078e021d */
[----:B------:R-:W-:-:S13]  /*0ce0*/  ISETP.GT.U32.AND P1, PT, R21, R19, PT ;  /* 0x000000131500720c */ /* 0x000fda0003f24070 */
[----:B------:R-:W-:-:S05]  /*0cf0*/  @!P1 IMAD.IADD R19, R19, 0x1, -R21 ;  /* 0x0000000113139824 */ /* 0x000fca00078e0a15 */
[----:B------:R-:W-:Y:S01]  /*0d00*/  ISETP.GT.U32.AND P1, PT, R21, R19, PT ;  /* 0x000000131500720c */ /* 0x000fe20003f24070 */
[----:B------:R-:W-:-:S04]  /*0d10*/  IMAD.HI.U32 R14, R26, R18, RZ ;  /* 0x000000121a0e7227 */ /* 0x000fc800078e00ff */
[----:B------:R-:W-:-:S08]  /*0d20*/  IMAD.MOV R14, RZ, RZ, -R14 ;  /* 0x000000ffff0e7224 */ /* 0x000fd000078e0a0e */
[----:B------:R-:W-:Y:S02]  /*0d30*/  @!P1 IMAD.IADD R19, R19, 0x1, -R21 ;  /* 0x0000000113139824 */ /* 0x000fe400078e0a15 */
[----:B------:R-:W-:-:S03]  /*0d40*/  IMAD R18, R21, R14, R18 ;  /* 0x0000000e15127224 */ /* 0x000fc600078e0212 */
[----:B------:R-:W-:Y:S02]  /*0d50*/  @!P2 IADD3 R19, PT, PT, -R19, RZ, RZ ;  /* 0x000000ff1313a210 */ /* 0x000fe40007ffe1ff */
[----:B------:R-:W-:Y:S02]  /*0d60*/  ISETP.GE.AND P2, PT, R15, RZ, PT ;  /* 0x000000ff0f00720c */ /* 0x000fe40003f46270 */
[----:B------:R-:W0:Y:S01]  /*0d70*/  LDC.64 R14, c[0x0][0x390] ;  /* 0x0000e400ff0e7b82 */ /* 0x000e220000000a00 */
[----:B------:R-:W-:-:S05]  /*0d80*/  SEL R19, R25, R19, !P4 ;  /* 0x0000001319137207 */ /* 0x000fca0006000000 */
[----:B------:R-:W-:-:S04]  /*0d90*/  IMAD R17, R28, R23, R19 ;  /* 0x000000171c117224 */ /* 0x000fc800078e0213 */
[----:B------:R-:W-:-:S06]  /*0da0*/  IMAD.WIDE R16, R17, 0x4, R12 ;  /* 0x0000000411107825 */ /* 0x000fcc00078e020c */
[----:B------:R-:W2:Y:S04]  /*0db0*/  LDG.E R16, desc[UR4][R16.64] ;  /* 0x0000000410107981 */ /* 0x000ea8000c1e1900 */
[----:B0-----:R-:W3:Y:S01]  /*0dc0*/  LDG.E R29, desc[UR4][R14.64+0xc] ;  /* 0x00000c040e1d7981 */ /* 0x001ee2000c1e1900 */
[----:B------:R-:W-:-:S13]  /*0dd0*/  ISETP.GT.U32.AND P1, PT, R21, R18, PT ;  /* 0x000000121500720c */ /* 0x000fda0003f24070 */
[----:B------:R-:W-:-:S04]  /*0de0*/  @!P1 IADD3 R18, PT, PT, R18, -R21, RZ ;  /* 0x8000001512129210 */ /* 0x000fc80007ffe0ff */
[----:B------:R-:W-:-:S13]  /*0df0*/  ISETP.GT.U32.AND P1, PT, R21, R18, PT ;  /* 0x000000121500720c */ /* 0x000fda0003f24070 */
[----:B------:R-:W-:-:S05]  /*0e00*/  @!P1 IMAD.IADD R18, R18, 0x1, -R21 ;  /* 0x0000000112129824 */ /* 0x000fca00078e0a15 */
[----:B------:R-:W-:-:S04]  /*0e10*/  @!P2 IADD3 R18, PT, PT, -R18, RZ, RZ ;  /* 0x000000ff1212a210 */ /* 0x000fc80007ffe1ff */
[----:B------:R-:W-:Y:S02]  /*0e20*/  SEL R18, R25, R18, !P4 ;  /* 0x0000001219127207 */ /* 0x000fe40006000000 */
[----:B--2---:R-:W-:-:S05]  /*0e30*/  I2FP.F32.S32 R16, R16 ;  /* 0x0000001000107245 */ /* 0x004fca0000201400 */
[----:B---3--:R-:W-:Y:S01]  /*0e40*/  FFMA R27, R29, R16, R27 ;  /* 0x000000101d1b7223 */ /* 0x008fe2000000001b */
[----:B------:R-:W-:Y:S01]  /*0e50*/  IMAD R29, R28, R23, R18 ;  /* 0x000000171c1d7224 */ /* 0x000fe200078e0212 */
[----:B------:R-:W2:Y:S03]  /*0e60*/  LDG.E R16, desc[UR4][R14.64+0x10] ;  /* 0x000010040e107981 */ /* 0x000ea6000c1e1900 */
[----:B------:R-:W-:-:S06]  /*0e70*/  IMAD.WIDE R28, R29, 0x4, R12 ;  /* 0x000000041d1c7825 */ /* 0x000fcc00078e020c */
[----:B------:R-:W3:Y:S02]  /*0e80*/  LDG.E R28, desc[UR4][R28.64] ;  /* 0x000000041c1c7981 */ /* 0x000ee4000c1e1900 */
[----:B---3--:R-:W-:-:S05]  /*0e90*/  I2FP.F32.S32 R17, R28 ;  /* 0x0000001c00117245 */ /* 0x008fca0000201400 */
[----:B--2---:R-:W-:Y:S01]  /*0ea0*/  FFMA R27, R16, R17, R27 ;  /* 0x00000011101b7223 */ /* 0x004fe2000000001b */
[----:B------:R-:W-:-:S04]  /*0eb0*/  IMAD R17, R6, R23, R24 ;  /* 0x0000001706117224 */ /* 0x000fc800078e0218 */
[----:B------:R-:W-:-:S06]  /*0ec0*/  IMAD.WIDE R16, R17, 0x4, R12 ;  /* 0x0000000411107825 */ /* 0x000fcc00078e020c */
[----:B------:R-:W2:Y:S04]  /*0ed0*/  LDG.E R17, desc[UR4][R16.64] ;  /* 0x0000000410117981 */ /* 0x000ea8000c1e1900 */
[----:B------:R-:W3:Y:S01]  /*0ee0*/  LDG.E R16, desc[UR4][R14.64+0x14] ;  /* 0x000014040e107981 */ /* 0x000ee2000c1e1900 */
[----:B------:R-:W-:-:S04]  /*0ef0*/  IMAD R29, R6, R23, R22 ;  /* 0x00000017061d7224 */ /* 0x000fc800078e0216 */
[----:B------:R-:W-:-:S06]  /*0f00*/  IMAD.WIDE R28, R29, 0x4, R12 ;  /* 0x000000041d1c7825 */ /* 0x000fcc00078e020c */
[----:B------:R-:W4:Y:S01]  /*0f10*/  LDG.E R28, desc[UR4][R28.64] ;  /* 0x000000041c1c7981 */ /* 0x000f22000c1e1900 */
[----:B--2---:R-:W-:-:S05]  /*0f20*/  I2FP.F32.S32 R17, R17 ;  /* 0x0000001100117245 */ /* 0x004fca0000201400 */
[----:B---3--:R-:W-:Y:S02]  /*0f30*/  FFMA R27, R16, R17, R27 ;  /* 0x00000011101b7223 */ /* 0x008fe4000000001b */
[----:B------:R-:W2:Y:S01]  /*0f40*/  LDG.E R16, desc[UR4][R14.64+0x18] ;  /* 0x000018040e107981 */ /* 0x000ea2000c1e1900 */
[----:B------:R-:W-:Y:S01]  /*0f50*/  IMAD R17, R6, R23, R20 ;  /* 0x0000001706117224 */ /* 0x000fe200078e0214 */
[----:B----4-:R-:W-:-:S05]  /*0f60*/  I2FP.F32.S32 R28, R28 ;  /* 0x0000001c001c7245 */ /* 0x010fca0000201400 */
[----:B--2---:R-:W-:Y:S01]  /*0f70*/  FFMA R27, R16, R28, R27 ;  /* 0x0000001c101b7223 */ /* 0x004fe2000000001b */
        /* <DEDUP_REMOVED lines=45> */
[----:B----4-:R-:W-:-:S05]  /*1250*/  I2FP.F32.S32 R28, R28 ;  /* 0x0000001c001c7245 */ /* 0x010fca0000201400 */
[----:B--2---:R-:W-:Y:S01]  /*1260*/  FFMA R27, R16, R28, R27 ;  /* 0x0000001c101b7223 */ /* 0x004fe2000000001b */
[----:B------:R-:W-:-:S05]  /*1270*/  VIADD R16, R4, 0x3 ;  /* 0x0000000304107836 */ /* 0x000fca0000000000 */
[----:B------:R-:W-:-:S04]  /*1280*/  IABS R17, R16 ;  /* 0x0000001000117213 */ /* 0x000fc80000000000 */
[----:B------:R-:W-:-:S05]  /*1290*/  MOV R14, R17 ;  /* 0x00000011000e7202 */ /* 0x000fca0000000f00 */
        /* <DEDUP_REMOVED lines=11> */
[----:B------:R-:W-:-:S05]  /*1350*/  IMAD.WIDE R14, R15, 0x4, R12 ;  /* 0x000000040f0e7825 */ /* 0x000fca00078e020c */
[----:B------:R0:W2:Y:S02]  /*1360*/  LDG.E R17, desc[UR4][R14.64] ;  /* 0x000000040e117981 */ /* 0x0000a4000c1e1900 */
[----:B0-----:R-:W0:Y:S02]  /*1370*/  LDC.64 R14, c[0x0][0x390] ;  /* 0x0000e400ff0e7b82 */ /* 0x001e240000000a00 */
[----:B0-----:R-:W3:Y:S04]  /*1380*/  LDG.E R16, desc[UR4][R14.64+0x3c] ;  /* 0x00003c040e107981 */ /* 0x001ee8000c1e1900 */
[----:B------:R-:W4:Y:S01]  /*1390*/  LDG.E R29, desc[UR4][R14.64+0x40] ;  /* 0x000040040e1d7981 */ /* 0x000f22000c1e1900 */
[----:B--2---:R-:W-:-:S05]  /*13a0*/  I2FP.F32.S32 R17, R17 ;  /* 0x0000001100117245 */ /* 0x004fca0000201400 */
[----:B---3--:R-:W-:Y:S01]  /*13b0*/  FFMA R27, R16, R17, R27 ;  /* 0x00000011101b7223 */ /* 0x008fe2000000001b */
[----:B------:R-:W-:-:S04]  /*13c0*/  IMAD R17, R28, R23, R22 ;  /* 0x000000171c117224 */ /* 0x000fc800078e0216 */
[----:B------:R-:W-:-:S06]  /*13d0*/  IMAD.WIDE R16, R17, 0x4, R12 ;  /* 0x0000000411107825 */ /* 0x000fcc00078e020c */
[----:B------:R-:W2:Y:S02]  /*13e0*/  LDG.E R16, desc[UR4][R16.64] ;  /* 0x0000000410107981 */ /* 0x000ea4000c1e1900 */
[----:B--2---:R-:W-:-:S05]  /*13f0*/  I2FP.F32.S32 R16, R16 ;  /* 0x0000001000107245 */ /* 0x004fca0000201400 */
[----:B----4-:R-:W-:Y:S01]  /*1400*/  FFMA R16, R29, R16, R27 ;  /* 0x000000101d107223 */ /* 0x010fe2000000001b */
[----:B------:R-:W-:Y:S01]  /*1410*/  IMAD R29, R28, R23, R20 ;  /* 0x000000171c1d7224 */ /* 0x000fe200078e0214 */
[----:B------:R0:W2:Y:S03]  /*1420*/  LDG.E R27, desc[UR4][R14.64+0x48] ;  /* 0x000048040e1b7981 */ /* 0x0000a6000c1e1900 */
[----:B0-----:R-:W-:-:S05]  /*1430*/  IMAD.WIDE R14, R29, 0x4, R12 ;  /* 0x000000041d0e7825 */ /* 0x001fca00078e020c */
[----:B------:R0:W3:Y:S02]  /*1440*/  LDG.E R17, desc[UR4][R14.64] ;  /* 0x000000040e117981 */ /* 0x0000e4000c1e1900 */
[----:B0-----:R-:W0:Y:S02]  /*1450*/  LDC.64 R14, c[0x0][0x390] ;  /* 0x0000e400ff0e7b82 */ /* 0x001e240000000a00 */
[----:B0-----:R-:W4:Y:S01]  /*1460*/  LDG.E R29, desc[UR4][R14.64+0x44] ;  /* 0x000044040e1d7981 */ /* 0x001f22000c1e1900 */
[----:B---3--:R-:W-:-:S05]  /*1470*/  I2FP.F32.S32 R17, R17 ;  /* 0x0000001100117245 */ /* 0x008fca0000201400 */
[----:B----4-:R-:W-:Y:S01]  /*1480*/  FFMA R29, R29, R17, R16 ;  /* 0x000000111d1d7223 */ /* 0x010fe20000000010 */
[----:B------:R-:W-:-:S04]  /*1490*/  IMAD R17, R28, R23, R19 ;  /* 0x000000171c117224 */ /* 0x000fc800078e0213 */
[----:B------:R-:W-:-:S06]  /*14a0*/  IMAD.WIDE R16, R17, 0x4, R12 ;  /* 0x0000000411107825 */ /* 0x000fcc00078e020c */
[----:B------:R-:W3:Y:S02]  /*14b0*/  LDG.E R16, desc[UR4][R16.64] ;  /* 0x0000000410107981 */ /* 0x000ee4000c1e1900 */
[----:B---3--:R-:W-:-:S05]  /*14c0*/  I2FP.F32.S32 R16, R16 ;  /* 0x0000001000107245 */ /* 0x008fca0000201400 */
[----:B--2---:R-:W-:Y:S01]  /*14d0*/  FFMA R27, R27, R16, R29 ;  /* 0x000000101b1b7223 */ /* 0x004fe2000000001d */
[----:B------:R-:W-:Y:S01]  /*14e0*/  IMAD R29, R28, R23, R18 ;  /* 0x000000171c1d7224 */ /* 0x000fe200078e0212 */
[----:B------:R-:W2:Y:S03]  /*14f0*/  LDG.E R16, desc[UR4][R14.64+0x4c] ;  /* 0x00004c040e107981 */ /* 0x000ea6000c1e1900 */
[----:B------:R-:W-:-:S06]  /*1500*/  IMAD.WIDE R28, R29, 0x4, R12 ;  /* 0x000000041d1c7825 */ /* 0x000fcc00078e020c */
[----:B------:R-:W3:Y:S02]  /*1510*/  LDG.E R28, desc[UR4][R28.64] ;  /* 0x000000041c1c7981 */ /* 0x000ee4000c1e1900 */
[----:B---3--:R-:W-:-:S05]  /*1520*/  I2FP.F32.S32 R28, R28 ;  /* 0x0000001c001c7245 */ /* 0x008fca0000201400 */
[----:B--2---:R-:W-:Y:S01]  /*1530*/  FFMA R27, R16, R28, R27 ;  /* 0x0000001c101b7223 */ /* 0x004fe2000000001b */
[----:B------:R-:W-:-:S04]  /*1540*/  IADD3 R16, PT, PT, R4, 0x4, RZ ;  /* 0x0000000404107810 */ /* 0x000fc80007ffe0ff */
        /* <DEDUP_REMOVED lines=8> */
[----:B------:R-:W-:-:S05]  /*15d0*/  @!P1 IADD3 R26, PT, PT, R26, -R21, RZ ;  /* 0x800000151a1a9210 */ /* 0x000fca0007ffe0ff */
[----:B------:R-:W-:-:S05]  /*15e0*/  @!P2 IMAD.MOV R26, RZ, RZ, -R26 ;  /* 0x000000ffff1aa224 */ /* 0x000fca00078e0a1a */
[----:B------:R-:W-:-:S05]  /*15f0*/  SEL R26, R25, R26, !P4 ;  /* 0x0000001a191a7207 */ /* 0x000fca0006000000 */
[----:B------:R-:W-:Y:S02]  /*1600*/  IMAD R17, R26, R23, R24 ;  /* 0x000000171a117224 */ /* 0x000fe400078e0218 */
[----:B------:R-:W2:Y:S02]  /*1610*/  LDG.E R24, desc[UR4][R14.64+0x50] ;  /* 0x000050040e187981 */ /* 0x000ea4000c1e1900 */
[----:B------:R-:W-:-:S06]  /*1620*/  IMAD.WIDE R16, R17, 0x4, R12 ;  /* 0x0000000411107825 */ /* 0x000fcc00078e020c */
[----:B------:R-:W3:Y:S01]  /*1630*/  LDG.E R16, desc[UR4][R16.64] ;  /* 0x0000000410107981 */ /* 0x000ee2000c1e1900 */
[CC--:B------:R-:W-:Y:S02]  /*1640*/  IMAD R21, R26.reuse, R23.reuse, R22 ;  /* 0x000000171a157224 */ /* 0x0c0fe400078e0216 */
[----:B------:R-:W-:Y:S02]  /*1650*/  IMAD R29, R26, R23, R20 ;  /* 0x000000171a1d7224 */ /* 0x000fe400078e0214 */
[----:B------:R-:W-:-:S04]  /*1660*/  IMAD.WIDE R20, R21, 0x4, R12 ;  /* 0x0000000415147825 */ /* 0x000fc800078e020c */
[CC--:B------:R-:W-:Y:S02]  /*1670*/  IMAD R22, R26.reuse, R23.reuse, R19 ;  /* 0x000000171a167224 */ /* 0x0c0fe400078e0213 */
[----:B------:R-:W-:Y:S01]  /*1680*/  IMAD R25, R26, R23, R18 ;  /* 0x000000171a197224 */ /* 0x000fe200078e0212 */
[----:B------:R-:W4:Y:S01]  /*1690*/  LDG.E R20, desc[UR4][R20.64] ;  /* 0x0000000414147981 */ /* 0x000f22000c1e1900 */
[----:B------:R-:W-:-:S03]  /*16a0*/  IMAD.WIDE R18, R29, 0x4, R12 ;  /* 0x000000041d127825 */ /* 0x000fc600078e020c */
[----:B------:R-:W5:Y:S01]  /*16b0*/  LDG.E R26, desc[UR4][R14.64+0x54] ;  /* 0x000054040e1a7981 */ /* 0x000f62000c1e1900 */
[----:B------:R-:W-:-:S03]  /*16c0*/  IMAD.WIDE R22, R22, 0x4, R12 ;  /* 0x0000000416167825 */ /* 0x000fc600078e020c */
[----:B------:R-:W5:Y:S04]  /*16d0*/  LDG.E R18, desc[UR4][R18.64] ;  /* 0x0000000412127981 */ /* 0x000f68000c1e1900 */
[----:B------:R-:W5:Y:S04]  /*16e0*/  LDG.E R22, desc[UR4][R22.64] ;  /* 0x0000000416167981 */ /* 0x000f68000c1e1900 */
[----:B------:R-:W5:Y:S01]  /*16f0*/  LDG.E R29, desc[UR4][R14.64+0x60] ;  /* 0x000060040e1d7981 */ /* 0x000f62000c1e1900 */
[----:B---3--:R-:W-:Y:S01]  /*1700*/  I2FP.F32.S32 R28, R16 ;  /* 0x00000010001c7245 */ /* 0x008fe20000201400 */
[----:B------:R-:W-:-:S02]  /*1710*/  IMAD.WIDE R16, R25, 0x4, R12 ;  /* 0x0000000419107825 */ /* 0x000fc400078e020c */
[----:B------:R-:W3:Y:S02]  /*1720*/  LDG.E R25, desc[UR4][R14.64+0x5c] ;  /* 0x00005c040e197981 */ /* 0x000ee4000c1e1900 */
[----:B--2---:R-:W-:Y:S02]  /*1730*/  FFMA R27, R24, R28, R27 ;  /* 0x0000001c181b7223 */ /* 0x004fe4000000001b */
[----:B------:R-:W2:Y:S04]  /*1740*/  LDG.E R24, desc[UR4][R14.64+0x58] ;  /* 0x000058040e187981 */ /* 0x000ea8000c1e1900 */
[----:B------:R-:W3:Y:S01]  /*1750*/  LDG.E R16, desc[UR4][R16.64] ;  /* 0x0000000410107981 */ /* 0x000ee2000c1e1900 */
[----:B----4-:R-:W-:-:S05]  /*1760*/  I2FP.F32.S32 R20, R20 ;  /* 0x0000001400147245 */ /* 0x010fca0000201400 */
[----:B-----5:R-:W-:Y:S01]  /*1770*/  FFMA R27, R26, R20, R27 ;  /* 0x000000141a1b7223 */ /* 0x020fe2000000001b */
[----:B------:R-:W-:Y:S02]  /*1780*/  I2FP.F32.S32 R21, R18 ;  /* 0x0000001200157245 */ /* 0x000fe40000201400 */
[----:B------:R-:W-:Y:S01]  /*1790*/  I2FP.F32.S32 R18, R22 ;  /* 0x0000001600127245 */ /* 0x000fe20000201400 */
[----:B------:R-:W-:Y:S01]  /*17a0*/  UMOV UR6, 0x9abcaf48 ;  /* 0x9abcaf4800067882 */ /* 0x000fe20000000000 */
[----:B------:R-:W-:Y:S01]  /*17b0*/  UMOV UR7, 0x3e7ad7f2 ;  /* 0x3e7ad7f200077882 */ /* 0x000fe20000000000 */
[----:B------:R-:W-:Y:S01]  /*17c0*/  BSSY.RECONVERGENT B2, `(.L_x_4) ;  /* 0x000000e000027945 */ /* 0x000fe20003800200 */
[----:B--2---:R-:W-:Y:S01]  /*17d0*/  FFMA R24, R24, R21, R27 ;  /* 0x0000001518187223 */ /* 0x004fe2000000001b */
[----:B---3--:R-:W-:-:S03]  /*17e0*/  I2FP.F32.S32 R19, R16 ;  /* 0x0000001000137245 */ /* 0x008fc60000201400 */
[----:B------:R-:W-:-:S04]  /*17f0*/  FFMA R18, R25, R18, R24 ;  /* 0x0000001219127223 */ /* 0x000fc80000000018 */
[----:B------:R-:W-:-:S04]  /*1800*/  FFMA R18, R29, R19, R18 ;  /* 0x000000131d127223 */ /* 0x000fc80000000012 */
[----:B------:R-:W0:Y:S02]  /*1810*/  F2F.F64.F32 R16, |R18| ;  /* 0x4000001200107310 */ /* 0x000e240000201800 */
[----:B0-----:R-:W-:-:S14]  /*1820*/  DSETP.GEU.AND P1, PT, R16, UR6, PT ;  /* 0x0000000610007e2a */ /* 0x001fdc000bf2e000 */
[----:B------:R-:W-:Y:S05]  /*1830*/  @P1 BRA `(.L_x_5) ;  /* 0x00000000000c1947 */ /* 0x000fea0003800000 */
[----:B------:R-:W-:-:S05]  /*1840*/  IMAD.WIDE R12, R11, 0x4, R12 ;  /* 0x000000040b0c7825 */ /* 0x000fca00078e020c */
[----:B------:R0:W5:Y:S01]  /*1850*/  LDG.E R15, desc[UR4][R12.64] ;  /* 0x000000040c0f7981 */ /* 0x000162000c1e1900 */
[----:B------:R-:W-:Y:S05]  /*1860*/  BRA `(.L_x_6) ;  /* 0x00000000000c7947 */ /* 0x000fea0003800000 */
.L_x_5:
[----:B------:R-:W-:Y:S02]  /*1870*/  FSETP.GT.AND P1, PT, R18, RZ, PT ;  /* 0x000000ff1200720b */ /* 0x000fe40003f24000 */
[----:B------:R-:W-:-:S04]  /*1880*/  MOV R15, 0x1 ;  /* 0x00000001000f7802 */ /* 0x000fc80000000f00 */
[----:B------:R-:W-:-:S07]  /*1890*/  SEL R15, R15, 0xffffffff, P1 ;  /* 0xffffffff0f0f7807 */ /* 0x000fce0000800000 */
.L_x_6:
[----:B------:R-:W-:Y:S05]  /*18a0*/  BSYNC.RECONVERGENT B2 ;  /* 0x0000000000027941 */ /* 0x000fea0003800200 */
.L_x_4:
[----:B0-----:R-:W0:Y:S02]  /*18b0*/  LDC.64 R12, c[0x0][0x388] ;  /* 0x0000e200ff0c7b82 */ /* 0x001e240000000a00 */
[----:B0-----:R-:W-:-:S05]  /*18c0*/  IMAD.WIDE R12, R11, 0x4, R12 ;  /* 0x000000040b0c7825 */ /* 0x001fca00078e020c */
[----:B-----5:R1:W-:Y:S02]  /*18d0*/  STG.E desc[UR4][R12.64], R15 ;  /* 0x0000000f0c007986 */ /* 0x0203e4000c101904 */
.L_x_3:
[----:B0-----:R-:W-:Y:S05]  /*18e0*/  BSYNC.RECONVERGENT B1 ;  /* 0x0000000000017941 */ /* 0x001fea0003800200 */
.L_x_2:
[----:B------:R-:W-:Y:S01]  /*18f0*/  IADD3 R10, PT, PT, R10, 0x1, RZ ;  /* 0x000000010a0a7810 */ /* 0x000fe20007ffe0ff */
[----:B------:R-:W-:Y:S01]  /*1900*/  VIADD R9, R9, 0x1 ;  /* 0x0000000109097836 */ /* 0x000fe20000000000 */
[----:B------:R-:W-:Y:S01]  /*1910*/  IADD3 R11, PT, PT, R11, 0x1, RZ ;  /* 0x000000010b0b7810 */ /* 0x000fe20007ffe0ff */
[----:B------:R-:W-:Y:S06]  /*1920*/  @P0 BRA `(.L_x_7) ;  /* 0xffffffec00780947 */ /* 0x000fec000383ffff */
.L_x_1:
[----:B0-----:R-:W-:Y:S05]  /*1930*/  BSYNC.RECONVERGENT B0 ;  /* 0x0000000000007941 */ /* 0x001fea0003800200 */
.L_x_0:
[----:B------:R-:W-:-:S04]  /*1940*/  IADD3 R0, PT, PT, R0, 0x1, RZ ;  /* 0x0000000100007810 */ /* 0x000fc80007ffe0ff */
[----:B------:R-:W-:-:S13]  /*1950*/  ISETP.NE.AND P0, PT, R0, R3, PT ;  /* 0x000000030000720c */ /* 0x000fda0003f05270 */
[----:B------:R-:W-:Y:S05]  /*1960*/  @P0 BRA `(.L_x_8) ;  /* 0xffffffe800b00947 */ /* 0x000fea000383ffff */
[----:B------:R-:W-:Y:S05]  /*1970*/  EXIT ;  /* 0x000000000000794d */ /* 0x000fea0003800000 */
.L_x_9:
[----:B------:R-:W-:-:S00]  /*1980*/  BRA `(.L_x_9) ;  /* 0xfffffffc00fc7947 */ /* 0x000fc0000383ffff */
[----:B------:R-:W-:-:S00]  /*1990*/  NOP ;  /* 0x0000000000007918 */ /* 0x000fc00000000000 */
        /* <DEDUP_REMOVED lines=14> */
.L_x_10:


//--------------------- .nv.shared.reserved.0     --------------------------
	.section	.nv.shared.reserved.0,"aw",@nobits
	.weak		__nv_reservedSMEM_offset_0_alias
	.size		__nv_reservedSMEM_offset_0_alias, 0, 64
	.other		__nv_reservedSMEM_offset_0_alias,@"STO_CUDA_RESERVED_SHARED STV_DEFAULT"
__nv_reservedSMEM_offset_0_alias:
	.zero		0
	.zero		64


//--------------------- .nv.constant0._Z9isingOncePiS_Pfi --------------------------
	.section	.nv.constant0._Z9isingOncePiS_Pfi,"a",@progbits
	.sectionflags	@""
	.align	4
.nv.constant0._Z9isingOncePiS_Pfi:
	.zero		924


//--------------------- SYMBOLS --------------------------

	.type		.nv.reservedSmem.offset0,@object
	.size		.nv.reservedSmem.offset0,0x4
